	.headerflags	@"EF_CUDA_TEXMODE_UNIFIED EF_CUDA_64BIT_ADDRESS EF_CUDA_ACCELERATORS EF_CUDA_SM90 EF_CUDA_VIRTUAL_SM(EF_CUDA_SM90)"
	.elftype	@"ET_EXEC"


//--------------------- .nv.info                  --------------------------
	.section	.nv.info,"",@"SHT_CUDA_INFO"
	.align	4


	//----- nvinfo : EIATTR_REGCOUNT
	.align		4
        /*0000*/ 	.byte	0x04, 0x2f
        /*0002*/ 	.short	(.L_3 - .L_2)
	.align		4
.L_2:
        /*0004*/ 	.word	index@(triton_poi_fused__native_batch_norm_legit_no_training_convolution_elu_1)
        /*0008*/ 	.word	0x00000016


	//----- nvinfo : EIATTR_MIN_STACK_SIZE
	.align		4
.L_3:
        /*000c*/ 	.byte	0x04, 0x12
        /*000e*/ 	.short	(.L_5 - .L_4)
	.align		4
.L_4:
        /*0010*/ 	.word	index@(triton_poi_fused__native_batch_norm_legit_no_training_convolution_elu_1)
        /*0014*/ 	.word	0x00000000


	//----- nvinfo : EIATTR_FRAME_SIZE
	.align		4
.L_5:
        /*0018*/ 	.byte	0x04, 0x11
        /*001a*/ 	.short	(.L_7 - .L_6)
	.align		4
.L_6:
        /*001c*/ 	.word	index@(triton_poi_fused__native_batch_norm_legit_no_training_convolution_elu_1)
        /*0020*/ 	.word	0x00000000


	//----- nvinfo : EIATTR_MIN_STACK_SIZE
	.align		4
.L_7:
        /*0024*/ 	.byte	0x04, 0x12
        /*0026*/ 	.short	(.L_9 - .L_8)
	.align		4
.L_8:
        /*0028*/ 	.word	index@(triton_poi_fused__native_batch_norm_legit_no_training_convolution_elu_1)
        /*002c*/ 	.word	0x00000000
.L_9:


//--------------------- .nv.info.triton_poi_fused__native_batch_norm_legit_no_training_convolution_elu_1 --------------------------
	.section	.nv.info.triton_poi_fused__native_batch_norm_legit_no_training_convolution_elu_1,"",@"SHT_CUDA_INFO"
	.sectionflags	@""
	.align	4


	//----- nvinfo : EIATTR_CUDA_API_VERSION
	.align		4
        /*0000*/ 	.byte	0x04, 0x37
        /*0002*/ 	.short	(.L_11 - .L_10)
.L_10:
        /*0004*/ 	.word	0x0000007c


	//----- nvinfo : EIATTR_KPARAM_INFO
	.align		4
.L_11:
        /*0008*/ 	.byte	0x04, 0x17
        /*000a*/ 	.short	(.L_13 - .L_12)
.L_12:
        /*000c*/ 	.word	0x00000000
        /*0010*/ 	.short	0x0007
        /*0012*/ 	.short	0x0038
        /*0014*/ 	.byte	0x00, 0xf0, 0x11, 0x00


	//----- nvinfo : EIATTR_KPARAM_INFO
	.align		4
.L_13:
        /*0018*/ 	.byte	0x04, 0x17
        /*001a*/ 	.short	(.L_15 - .L_14)
.L_14:
        /*001c*/ 	.word	0x00000000
        /*0020*/ 	.short	0x0006
        /*0022*/ 	.short	0x0030
        /*0024*/ 	.byte	0x00, 0xf4, 0x21, 0x00


	//----- nvinfo : EIATTR_KPARAM_INFO
	.align		4
.L_15:
        /*0028*/ 	.byte	0x04, 0x17
        /*002a*/ 	.short	(.L_17 - .L_16)
.L_16:
        /*002c*/ 	.word	0x00000000
        /*0030*/ 	.short	0x0005
        /*0032*/ 	.short	0x0028
        /*0034*/ 	.byte	0x00, 0xf4, 0x21, 0x00


	//----- nvinfo : EIATTR_KPARAM_INFO
	.align		4
.L_17:
        /*0038*/ 	.byte	0x04, 0x17
        /*003a*/ 	.short	(.L_19 - .L_18)
.L_18:
        /*003c*/ 	.word	0x00000000
        /*0040*/ 	.short	0x0004
        /*0042*/ 	.short	0x0020
        /*0044*/ 	.byte	0x00, 0xf4, 0x21, 0x00


	//----- nvinfo : EIATTR_KPARAM_INFO
	.align		4
.L_19:
        /*0048*/ 	.byte	0x04, 0x17
        /*004a*/ 	.short	(.L_21 - .L_20)
.L_20:
        /*004c*/ 	.word	0x00000000
        /*0050*/ 	.short	0x0003
        /*0052*/ 	.short	0x0018
        /*0054*/ 	.byte	0x00, 0xf4, 0x21, 0x00


	//----- nvinfo : EIATTR_KPARAM_INFO
	.align		4
.L_21:
        /*0058*/ 	.byte	0x04, 0x17
        /*005a*/ 	.short	(.L_23 - .L_22)
.L_22:
        /*005c*/ 	.word	0x00000000
        /*0060*/ 	.short	0x0002
        /*0062*/ 	.short	0x0010
        /*0064*/ 	.byte	0x00, 0xf4, 0x21, 0x00


	//----- nvinfo : EIATTR_KPARAM_INFO
	.align		4
.L_23:
        /*0068*/ 	.byte	0x04, 0x17
        /*006a*/ 	.short	(.L_25 - .L_24)
.L_24:
        /*006c*/ 	.word	0x00000000
        /*0070*/ 	.short	0x0001
        /*0072*/ 	.short	0x0008
        /*0074*/ 	.byte	0x00, 0xf4, 0x21, 0x00


	//----- nvinfo : EIATTR_KPARAM_INFO
	.align		4
.L_25:
        /*0078*/ 	.byte	0x04, 0x17
        /*007a*/ 	.short	(.L_27 - .L_26)
.L_26:
        /*007c*/ 	.word	0x00000000
        /*0080*/ 	.short	0x0000
        /*0082*/ 	.short	0x0000
        /*0084*/ 	.byte	0x00, 0xf4, 0x21, 0x00


	//----- nvinfo : EIATTR_SPARSE_MMA_MASK
	.align		4
.L_27:
        /*0088*/ 	.byte	0x03, 0x50
        /*008a*/ 	.short	0x0000


	//----- nvinfo : EIATTR_MAXREG_COUNT
	.align		4
        /*008c*/ 	.byte	0x03, 0x1b
        /*008e*/ 	.short	0x00ff


	//----- nvinfo : EIATTR_EXIT_INSTR_OFFSETS
	.align		4
        /*0090*/ 	.byte	0x04, 0x1c
        /*0092*/ 	.short	(.L_29 - .L_28)


	//   ....[0]....
.L_28:
        /*0094*/ 	.word	0x00000510


	//   ....[1]....
        /*0098*/ 	.word	0x00000530


	//----- nvinfo : EIATTR_REQNTID
	.align		4
.L_29:
        /*009c*/ 	.byte	0x04, 0x10
        /*009e*/ 	.short	(.L_31 - .L_30)
.L_30:
        /*00a0*/ 	.word	0x00000080
        /*00a4*/ 	.word	0x00000001
        /*00a8*/ 	.word	0x00000001


	//----- nvinfo : EIATTR_CBANK_PARAM_SIZE
	.align		4
.L_31:
        /*00ac*/ 	.byte	0x03, 0x19
        /*00ae*/ 	.short	0x003c


	//----- nvinfo : EIATTR_PARAM_CBANK
	.align		4
        /*00b0*/ 	.byte	0x04, 0x0a
        /*00b2*/ 	.short	(.L_33 - .L_32)
	.align		4
.L_32:
        /*00b4*/ 	.word	index@(.nv.constant0.triton_poi_fused__native_batch_norm_legit_no_training_convolution_elu_1)
        /*00b8*/ 	.short	0x0210
        /*00ba*/ 	.short	0x003c


	//----- nvinfo : EIATTR_SW_WAR
	.align		4
.L_33:
        /*00bc*/ 	.byte	0x04, 0x36
        /*00be*/ 	.short	(.L_35 - .L_34)
.L_34:
        /*00c0*/ 	.word	0x00000008
.L_35:


//--------------------- .nv.callgraph             --------------------------
	.section	.nv.callgraph,"",@"SHT_CUDA_CALLGRAPH"
	.align	4
	.sectionentsize	8
	.align		4
        /*0000*/ 	.word	0x00000000
	.align		4
        /*0004*/ 	.word	0xffffffff
	.align		4
        /*0008*/ 	.word	0x00000000
	.align		4
        /*000c*/ 	.word	0xfffffffe
	.align		4
        /*0010*/ 	.word	0x00000000
	.align		4
        /*0014*/ 	.word	0xfffffffd
	.align		4
        /*0018*/ 	.word	0x00000000
	.align		4
        /*001c*/ 	.word	0xfffffffc


//--------------------- .nv.constant4             --------------------------
	.section	.nv.constant4,"a",@progbits
	.align	8
	.align		8
.nv.constant4:
        /*0000*/ 	.dword	_$_str
	.align		8
        /*0008*/ 	.dword	_$_str_$_2


//--------------------- .text.triton_poi_fused__native_batch_norm_legit_no_training_convolution_elu_1 --------------------------
	.section	.text.triton_poi_fused__native_batch_norm_legit_no_training_convolution_elu_1,"ax",@progbits
	.align	128
        .global         triton_poi_fused__native_batch_norm_legit_no_training_convolution_elu_1
        .type           triton_poi_fused__native_batch_norm_legit_no_training_convolution_elu_1,@function
        .size           triton_poi_fused__native_batch_norm_legit_no_training_convolution_elu_1,(.L_x_1 - triton_poi_fused__native_batch_norm_legit_no_training_convolution_elu_1)
        .other          triton_poi_fused__native_batch_norm_legit_no_training_convolution_elu_1,@"STO_CUDA_ENTRY STV_DEFAULT"
triton_poi_fused__native_batch_norm_legit_no_training_convolution_elu_1:
.text.triton_poi_fused__native_batch_norm_legit_no_training_convolution_elu_1:
[----:B------:R-:W0:Y:S01]  /*0000*/  LDC R1, c[0x0][0x28] ;  /* 0x00000a00ff017b82 */ /* 0x000e220000000800 */
[----:B------:R-:W1:Y:S07]  /*0010*/  S2R R0, SR_TID.X ;  /* 0x0000000000007919 */ /* 0x000e6e0000002100 */
[----:B------:R-:W2:Y:S01]  /*0020*/  LDC.64 R12, c[0x0][0x230] ;  /* 0x00008c00ff0c7b82 */ /* 0x000ea20000000a00 */
[----:B------:R-:W-:Y:S01]  /*0030*/  CS2R R4, SRZ ;  /* 0x0000000000047805 */ /* 0x000fe2000001ff00 */
[----:B------:R-:W-:Y:S01]  /*0040*/  ULDC.64 UR4, c[0x0][0x208] ;  /* 0x0000820000047ab9 */ /* 0x000fe20000000a00 */
[----:B------:R-:W3:Y:S05]  /*0050*/  S2R R3, SR_CTAID.X ;  /* 0x0000000000037919 */ /* 0x000eea0000002500 */
[----:B------:R-:W4:Y:S08]  /*0060*/  LDC.64 R10, c[0x0][0x220] ;  /* 0x00008800ff0a7b82 */ /* 0x000f300000000a00 */
[----:B------:R-:W5:Y:S08]  /*0070*/  LDC.64 R14, c[0x0][0x228] ;  /* 0x00008a00ff0e7b82 */ /* 0x000f700000000a00 */
[----:B------:R-:W5:Y:S01]  /*0080*/  LDC.64 R16, c[0x0][0x238] ;  /* 0x00008e00ff107b82 */ /* 0x000f620000000a00 */
[----:B-1----:R-:W-:-:S07]  /*0090*/  LOP3.LUT R0, R0, 0x7f, RZ, 0xc0, !PT ;  /* 0x0000007f00007812 */ /* 0x002fce00078ec0ff */
[----:B------:R-:W1:Y:S01]  /*00a0*/  LDC.64 R6, c[0x0][0x240] ;  /* 0x00009000ff067b82 */ /* 0x000e620000000a00 */
[----:B---3--:R-:W-:Y:S02]  /*00b0*/  SHF.R.S32.HI R2, RZ, 0x18, R3 ;  /* 0x00000018ff027819 */ /* 0x008fe40000011403 */
[----:B------:R-:W-:Y:S02]  /*00c0*/  LEA R0, R3, R0, 0x7 ;  /* 0x0000000003007211 */ /* 0x000fe400078e38ff */
[----:B------:R-:W-:Y:S02]  /*00d0*/  SGXT R3, R2, 0x1 ;  /* 0x000000010203781a */ /* 0x000fe40000000200 */
[----:B------:R-:W-:Y:S02]  /*00e0*/  ISETP.GE.AND P0, PT, R0, 0x80, PT ;  /* 0x000000800000780c */ /* 0x000fe40003f06270 */
[----:B------:R-:W-:-:S04]  /*00f0*/  LEA.HI R3, R3, R0, RZ, 0x4 ;  /* 0x0000000003037211 */ /* 0x000fc800078f20ff */
[----:B------:R-:W-:-:S04]  /*0100*/  SHF.R.S32.HI R2, RZ, 0x4, R3 ;  /* 0x00000004ff027819 */ /* 0x000fc80000011403 */
[----:B------:R-:W-:-:S04]  /*0110*/  LEA.HI R3, R3, R2, RZ, 0x1 ;  /* 0x0000000203037211 */ /* 0x000fc800078f08ff */
[----:B------:R-:W-:-:S04]  /*0120*/  LOP3.LUT R3, R3, 0xfffffffe, RZ, 0xc0, !PT ;  /* 0xfffffffe03037812 */ /* 0x000fc800078ec0ff */
[----:B------:R-:W-:Y:S02]  /*0130*/  IADD3 R19, R2, -R3, RZ ;  /* 0x8000000302137210 */ /* 0x000fe40007ffe0ff */
[----:B------:R-:W3:Y:S03]  /*0140*/  LDC.64 R2, c[0x0][0x210] ;  /* 0x00008400ff027b82 */ /* 0x000ee60000000a00 */
[----:B--2---:R-:W-:-:S05]  /*0150*/  IMAD.WIDE R12, R19, 0x4, R12 ;  /* 0x00000004130c7825 */ /* 0x004fca00078e020c */
[----:B------:R5:W2:Y:S01]  /*0160*/  @!P0 LDG.E.EL R4, desc[UR4][R12.64] ;  /* 0x000000040c048981 */ /* 0x000aa2000c2e1900 */
[----:B------:R-:W-:Y:S01]  /*0170*/  CS2R R8, SRZ ;  /* 0x0000000000087805 */ /* 0x000fe2000001ff00 */
[----:B----4-:R-:W-:-:S05]  /*0180*/  IMAD.WIDE R10, R19, 0x4, R10 ;  /* 0x00000004130a7825 */ /* 0x010fca00078e020a */
[----:B------:R4:W2:Y:S01]  /*0190*/  @!P0 LDG.E.EL R5, desc[UR4][R10.64] ;  /* 0x000000040a058981 */ /* 0x0008a2000c2e1900 */
[----:B-----5:R-:W-:-:S04]  /*01a0*/  IMAD.WIDE R12, R19, 0x4, R14 ;  /* 0x00000004130c7825 */ /* 0x020fc800078e020e */
[----:B---3--:R-:W-:Y:S01]  /*01b0*/  IMAD.WIDE R2, R0, 0x4, R2 ;  /* 0x0000000400027825 */ /* 0x008fe200078e0202 */
[----:B------:R-:W3:Y:S04]  /*01c0*/  @!P0 LDG.E.EL R9, desc[UR4][R12.64] ;  /* 0x000000040c098981 */ /* 0x000ee8000c2e1900 */
[----:B------:R-:W5:Y:S01]  /*01d0*/  @!P0 LDG.E R8, desc[UR4][R2.64] ;  /* 0x0000000402088981 */ /* 0x000f62000c1e1900 */
[----:B0-----:R-:W-:Y:S01]  /*01e0*/  IMAD.WIDE R14, R19, 0x4, R16 ;  /* 0x00000004130e7825 */ /* 0x001fe200078e0210 */
[----:B------:R-:W-:-:S03]  /*01f0*/  CS2R R16, SRZ ;  /* 0x0000000000107805 */ /* 0x000fc6000001ff00 */
[----:B-1----:R-:W-:-:S03]  /*0200*/  IMAD.WIDE R6, R19, 0x4, R6 ;  /* 0x0000000413067825 */ /* 0x002fc600078e0206 */
[----:B------:R-:W3:Y:S04]  /*0210*/  @!P0 LDG.E.EL R16, desc[UR4][R14.64] ;  /* 0x000000040e108981 */ /* 0x000ee8000c2e1900 */
[----:B------:R0:W3:Y:S01]  /*0220*/  @!P0 LDG.E.EL R17, desc[UR4][R6.64] ;  /* 0x0000000406118981 */ /* 0x0000e2000c2e1900 */
[----:B----4-:R-:W-:Y:S01]  /*0230*/  HFMA2.MMA R11, -RZ, RZ, 1.625, 0 ;  /* 0x3e800000ff0b7435 */ /* 0x010fe200000001ff */
[----:B--2---:R-:W-:-:S04]  /*0240*/  FADD R4, R4, 9.9999997473787516356e-05 ;  /* 0x38d1b71704047421 */ /* 0x004fc80000000000 */
[----:B------:R-:W1:Y:S02]  /*0250*/  MUFU.SQRT R18, R4 ;  /* 0x0000000400127308 */ /* 0x000e640000002000 */
[C---:B-1----:R-:W-:Y:S02]  /*0260*/  FSETP.GT.AND P1, PT, R18.reuse, 8.50705917302346158658e+37, PT ;  /* 0x7e8000001200780b */ /* 0x042fe40003f24000 */
[----:B------:R-:W-:-:S11]  /*0270*/  FSETP.GEU.AND P2, PT, R18, 1.175494350822287508e-38, PT ;  /* 0x008000001200780b */ /* 0x000fd60003f4e000 */
[----:B------:R-:W-:-:S04]  /*0280*/  @P1 FMUL R18, R18, 0.25 ;  /* 0x3e80000012121820 */ /* 0x000fc80000400000 */
[----:B------:R-:W-:-:S06]  /*0290*/  @!P2 FMUL R18, R18, 16777216 ;  /* 0x4b8000001212a820 */ /* 0x000fcc0000400000 */
[----:B------:R-:W0:Y:S01]  /*02a0*/  MUFU.RCP R18, R18 ;  /* 0x0000001200127308 */ /* 0x000e220000001000 */
[----:B------:R-:W-:Y:S01]  /*02b0*/  FSEL R11, R11, 1, P1 ;  /* 0x3f8000000b0b7808 */ /* 0x000fe20000800000 */
[----:B-----5:R-:W-:-:S04]  /*02c0*/  FADD R5, R5, R8 ;  /* 0x0000000805057221 */ /* 0x020fc80000000000 */
[----:B------:R-:W-:Y:S01]  /*02d0*/  @!P2 FMUL R11, R11, 16777216 ;  /* 0x4b8000000b0ba820 */ /* 0x000fe20000400000 */
[----:B---3--:R-:W-:-:S03]  /*02e0*/  FADD R9, R5, -R9 ;  /* 0x8000000905097221 */ /* 0x008fc60000000000 */
[----:B0-----:R-:W-:-:S04]  /*02f0*/  FMUL R6, R18, R11 ;  /* 0x0000000b12067220 */ /* 0x001fc80000400000 */
[----:B------:R-:W-:-:S04]  /*0300*/  FMUL R6, R9, R6 ;  /* 0x0000000609067220 */ /* 0x000fc80000400000 */
[----:B------:R-:W-:-:S04]  /*0310*/  FFMA R16, R6, R16, R17 ;  /* 0x0000001006107223 */ /* 0x000fc80000000011 */
[----:B------:R-:W-:-:S06]  /*0320*/  FMUL R4, R16, 1.4426950216293334961 ;  /* 0x3fb8aa3b10047820 */ /* 0x000fcc0000400000 */
[----:B------:R-:W0:Y:S01]  /*0330*/  FRND R4, R4 ;  /* 0x0000000400047307 */ /* 0x000e220000201000 */
[----:B------:R-:W-:-:S05]  /*0340*/  FADD.FTZ R6, |R16|, -RZ ;  /* 0x800000ff10067221 */ /* 0x000fca0000010200 */
[----:B------:R-:W-:-:S04]  /*0350*/  FSETP.GEU.AND P1, PT, R6, 0.40999999642372131348, PT ;  /* 0x3ed1eb850600780b */ /* 0x000fc80003f2e000 */
[----:B0-----:R-:W-:Y:S02]  /*0360*/  FSEL R7, R4, RZ, P1 ;  /* 0x000000ff04077208 */ /* 0x001fe40000800000 */
[----:B------:R-:W-:-:S03]  /*0370*/  MOV R9, 0x3ab5ebe6 ;  /* 0x3ab5ebe600097802 */ /* 0x000fc60000000f00 */
[C---:B------:R-:W-:Y:S01]  /*0380*/  FFMA.FTZ R6, -R7.reuse, 0.693145751953125, R16 ;  /* 0x3f31720007067823 */ /* 0x040fe20000010110 */
[----:B------:R-:W-:-:S03]  /*0390*/  FSETP.NEU.AND P2, PT, R7, 128, PT ;  /* 0x430000000700780b */ /* 0x000fc60003f4d000 */
[C---:B------:R-:W-:Y:S01]  /*03a0*/  FFMA.FTZ R6, -R7.reuse, 1.428606765330187045e-06, R6 ;  /* 0x35bfbe8e07067823 */ /* 0x040fe20000010106 */
[----:B------:R-:W-:-:S03]  /*03b0*/  FSEL R8, R7, 127, P2 ;  /* 0x42fe000007087808 */ /* 0x000fc60001000000 */
[----:B------:R-:W-:-:S04]  /*03c0*/  FFMA.FTZ R7, R6, R9, 0.0083824126049876213074 ;  /* 0x3c09566306077423 */ /* 0x000fc80000010009 */
[C---:B------:R-:W-:Y:S01]  /*03d0*/  FFMA.FTZ R7, R6.reuse, R7, 0.041667830199003219604 ;  /* 0x3d2aabe306077423 */ /* 0x040fe20000010007 */
[----:B------:R-:W0:Y:S03]  /*03e0*/  MUFU.EX2 R9, R8 ;  /* 0x0000000800097308 */ /* 0x000e260000000800 */
[----:B------:R-:W-:-:S04]  /*03f0*/  FFMA.FTZ R7, R6, R7, 0.16666397452354431152 ;  /* 0x3e2aa9f606077423 */ /* 0x000fc80000010007 */
[----:B------:R-:W-:-:S04]  /*0400*/  FFMA.FTZ R7, R6, R7, 0.49999994039535522461 ;  /* 0x3efffffe06077423 */ /* 0x000fc80000010007 */
[----:B------:R-:W-:-:S04]  /*0410*/  FMUL R7, R6, R7 ;  /* 0x0000000706077220 */ /* 0x000fc80000400000 */
[----:B------:R-:W-:Y:S01]  /*0420*/  FFMA.FTZ R4, R6, R7, R6 ;  /* 0x0000000706047223 */ /* 0x000fe20000010006 */
[C---:B0-----:R-:W-:Y:S01]  /*0430*/  FADD R10, R9.reuse, -1 ;  /* 0xbf800000090a7421 */ /* 0x041fe20000000000 */
[----:B------:R-:W0:Y:S01]  /*0440*/  LDC.64 R6, c[0x0][0x218] ;  /* 0x00008600ff067b82 */ /* 0x000e220000000a00 */
[----:B------:R-:W-:Y:S02]  /*0450*/  FSETP.NEU.AND P1, PT, R16, RZ, PT ;  /* 0x000000ff1000720b */ /* 0x000fe40003f2d000 */
[----:B------:R-:W-:-:S04]  /*0460*/  FFMA.FTZ R4, R9, R4, R10 ;  /* 0x0000000409047223 */ /* 0x000fc8000001000a */
[----:B------:R-:W-:Y:S01]  /*0470*/  @!P2 FADD R4, R4, R4 ;  /* 0x000000040404a221 */ /* 0x000fe20000000000 */
[C---:B------:R-:W-:Y:S02]  /*0480*/  FSETP.GT.AND P2, PT, R8.reuse, 128, PT ;  /* 0x430000000800780b */ /* 0x040fe40003f44000 */
[----:B------:R-:W-:Y:S02]  /*0490*/  FSETP.GEU.AND P3, PT, R8, -25, PT ;  /* 0xc1c800000800780b */ /* 0x000fe40003f6e000 */
[----:B------:R-:W-:Y:S01]  /*04a0*/  FSEL R4, R4, +INF , !P2 ;  /* 0x7f80000004047808 */ /* 0x000fe20005000000 */
[----:B------:R1:W-:Y:S03]  /*04b0*/  @!P0 STG.E desc[UR4][R2.64], R5 ;  /* 0x0000000502008986 */ /* 0x0003e6000c101904 */
[----:B------:R-:W-:Y:S01]  /*04c0*/  FSEL R9, R4, -1, P3 ;  /* 0xbf80000004097808 */ /* 0x000fe20001800000 */
[C---:B------:R-:W-:Y:S01]  /*04d0*/  @!P1 FADD R9, R16.reuse, R16 ;  /* 0x0000001010099221 */ /* 0x040fe20000000000 */
[----:B------:R-:W-:-:S04]  /*04e0*/  FSETP.GT.AND P1, PT, R16, RZ, PT ;  /* 0x000000ff1000720b */ /* 0x000fc80003f24000 */
[----:B------:R-:W-:Y:S01]  /*04f0*/  FSEL R9, R16, R9, P1 ;  /* 0x0000000910097208 */ /* 0x000fe20000800000 */
[----:B0-----:R-:W-:Y:S01]  /*0500*/  IMAD.WIDE R6, R0, 0x4, R6 ;  /* 0x0000000400067825 */ /* 0x001fe200078e0206 */
[----:B-1----:R-:W-:Y:S07]  /*0510*/  @P0 EXIT ;  /* 0x000000000000094d */ /* 0x002fee0003800000 */
[----:B------:R-:W-:Y:S01]  /*0520*/  STG.E desc[UR4][R6.64], R9 ;  /* 0x0000000906007986 */ /* 0x000fe2000c101904 */
[----:B------:R-:W-:Y:S05]  /*0530*/  EXIT ;  /* 0x000000000000794d */ /* 0x000fea0003800000 */
.L_x_0:
[----:B------:R-:W-:-:S00]  /*0540*/  BRA `(.L_x_0) ;  /* 0xfffffffc00fc7947 */ /* 0x000fc0000383ffff */
[----:B------:R-:W-:-:S00]  /*0550*/  NOP ;  /* 0x0000000000007918 */ /* 0x000fc00000000000 */
        /* <DEDUP_REMOVED lines=10> */
.L_x_1:


//--------------------- .nv.global.init           --------------------------
	.section	.nv.global.init,"aw",@progbits
.nv.global.init:
	.type		_$_str,@object
	.size		_$_str,(_$_str_$_2 - _$_str)
_$_str:
        /*0000*/ 	.byte	0x5f, 0x5f, 0x43, 0x55, 0x44, 0x41, 0x5f, 0x46, 0x54, 0x5a, 0x00
	.type		_$_str_$_2,@object
	.size		_$_str_$_2,(.L_1 - _$_str_$_2)
_$_str_$_2:
        /*000b*/ 	.byte	0x5f, 0x5f, 0x43, 0x55, 0x44, 0x41, 0x5f, 0x50, 0x52, 0x45, 0x43, 0x5f, 0x53, 0x51, 0x52, 0x54
        /*001b*/ 	.byte	0x00
.L_1:


//--------------------- .nv.constant0.triton_poi_fused__native_batch_norm_legit_no_training_convolution_elu_1 --------------------------
	.section	.nv.constant0.triton_poi_fused__native_batch_norm_legit_no_training_convolution_elu_1,"a",@progbits
	.sectionflags	@""
	.align	4
.nv.constant0.triton_poi_fused__native_batch_norm_legit_no_training_convolution_elu_1:
	.zero		588
